//
// Generated by NVIDIA NVVM Compiler
//
// Compiler Build ID: CL-36424714
// Cuda compilation tools, release 13.0, V13.0.88
// Based on NVVM 20.0.0
//

.version 9.0
.target sm_100
.address_size 64

	// .globl	_Z16sumElementVectorPfi
.global .align 4 .f32 d_sum;
// _ZZ16sumElementVectorPfiE8s_alocal has been demoted

.visible .entry _Z16sumElementVectorPfi(
	.param .u64 .ptr .align 1 _Z16sumElementVectorPfi_param_0,
	.param .u32 _Z16sumElementVectorPfi_param_1
)
{
	.reg .pred 	%p<6>;
	.reg .b32 	%r<14>;
	.reg .b32 	%f<10>;
	.reg .b64 	%rd<5>;
	// demoted variable
	.shared .align 4 .b8 _ZZ16sumElementVectorPfiE8s_alocal[4096];
	ld.param.u64 	%rd1, [_Z16sumElementVectorPfi_param_0];
	ld.param.u32 	%r7, [_Z16sumElementVectorPfi_param_1];
	mov.u32 	%r1, %tid.x;
	mov.u32 	%r13, %ntid.x;
	mov.u32 	%r8, %ctaid.x;
	mad.lo.s32 	%r3, %r13, %r8, %r1;
	setp.ge.s32 	%p1, %r3, %r7;
	mov.f32 	%f9, 0f00000000;
	@%p1 bra 	$L__BB0_2;
	cvta.to.global.u64 	%rd2, %rd1;
	mul.wide.s32 	%rd3, %r3, 4;
	add.s64 	%rd4, %rd2, %rd3;
	ld.global.f32 	%f9, [%rd4];
$L__BB0_2:
	shl.b32 	%r9, %r1, 2;
	mov.u32 	%r10, _ZZ16sumElementVectorPfiE8s_alocal;
	add.s32 	%r4, %r10, %r9;
	st.shared.f32 	[%r4], %f9;
	bar.sync 	0;
	setp.lt.u32 	%p2, %r13, 2;
	@%p2 bra 	$L__BB0_6;
$L__BB0_3:
	shr.u32 	%r6, %r13, 1;
	setp.ge.u32 	%p3, %r1, %r6;
	@%p3 bra 	$L__BB0_5;
	shl.b32 	%r11, %r6, 2;
	add.s32 	%r12, %r4, %r11;
	ld.shared.f32 	%f4, [%r12];
	ld.shared.f32 	%f5, [%r4];
	add.f32 	%f6, %f4, %f5;
	st.shared.f32 	[%r4], %f6;
$L__BB0_5:
	bar.sync 	0;
	setp.gt.u32 	%p4, %r13, 3;
	mov.u32 	%r13, %r6;
	@%p4 bra 	$L__BB0_3;
$L__BB0_6:
	setp.ne.s32 	%p5, %r1, 0;
	@%p5 bra 	$L__BB0_8;
	ld.shared.f32 	%f7, [_ZZ16sumElementVectorPfiE8s_alocal];
	atom.global.add.f32 	%f8, [d_sum], %f7;
$L__BB0_8:
	ret;

}


// ===== COMPILED SASS (sm_100) =====

	.target	sm_100

	.elftype	@"ET_EXEC"


//--------------------- .note.nv.tkinfo           --------------------------
	.section	.note.nv.tkinfo,"",@"SHT_NOTE"
	.sectionflags	@"SHF_NOTE_NV_TKINFO"
	.tkinfo
        /*0018*/ 	.word	0x00000002
        /*0030*/ 	.string	""
        /*0030*/ 	.string	"ptxas"
        /*0030*/ 	.string	"Cuda compilation tools, release 13.0, V13.0.88"
        /*0030*/ 	.string	"Build cuda_13.0.r13.0/compiler.36424714_0"
        /*0030*/ 	.string	"-arch sm_100 -m 64 "



//--------------------- .note.nv.cuinfo           --------------------------
	.section	.note.nv.cuinfo,"",@"SHT_NOTE"
	.sectionflags	@"SHF_NOTE_NV_CUINFO"
        /*0018*/ 	.short	0x0002
        /*001a*/ 	.short	0x0064
        /*001c*/ 	.short	0x0082
	.zero		2


//--------------------- .nv.info                  --------------------------
	.section	.nv.info,"",@"SHT_CUDA_INFO"
	.align	4


	//----- nvinfo : EIATTR_REGCOUNT
	.align		4
        /*0000*/ 	.byte	0x04, 0x2f
        /*0002*/ 	.short	(.L_2 - .L_1)
	.align		4
.L_1:
        /*0004*/ 	.word	index@(_Z16sumElementVectorPfi)
        /*0008*/ 	.word	0x0000000a


	//----- nvinfo : EIATTR_FRAME_SIZE
	.align		4
.L_2:
        /*000c*/ 	.byte	0x04, 0x11
        /*000e*/ 	.short	(.L_4 - .L_3)
	.align		4
.L_3:
        /*0010*/ 	.word	index@(_Z16sumElementVectorPfi)
        /*0014*/ 	.word	0x00000000


	//----- nvinfo : EIATTR_MIN_STACK_SIZE
	.align		4
.L_4:
        /*0018*/ 	.byte	0x04, 0x12
        /*001a*/ 	.short	(.L_6 - .L_5)
	.align		4
.L_5:
        /*001c*/ 	.word	index@(_Z16sumElementVectorPfi)
        /*0020*/ 	.word	0x00000000
.L_6:


//--------------------- .nv.compat                --------------------------
	.section	.nv.compat,"",@"SHT_CUDA_COMPAT_INFO"
	.align	4
        /*0000*/ 	.byte	0x02, 0x09, 0x00, 0x00, 0x02, 0x02, 0x01, 0x00, 0x02, 0x05, 0x05, 0x00, 0x03, 0x07, 0x01, 0x01
        /*0010*/ 	.byte	0x02, 0x03, 0x00, 0x00, 0x02, 0x06, 0x01, 0x00, 0x04, 0x0b, 0x08, 0x00, 0x09, 0x00, 0x00, 0x00
        /*0020*/ 	.byte	0x00, 0x00, 0x00, 0x00


//--------------------- .nv.info._Z16sumElementVectorPfi --------------------------
	.section	.nv.info._Z16sumElementVectorPfi,"",@"SHT_CUDA_INFO"
	.sectionflags	@""
	.align	4


	//----- nvinfo : EIATTR_CUDA_API_VERSION
	.align		4
        /*0000*/ 	.byte	0x04, 0x37
        /*0002*/ 	.short	(.L_8 - .L_7)
.L_7:
        /*0004*/ 	.word	0x00000082


	//----- nvinfo : EIATTR_KPARAM_INFO
	.align		4
.L_8:
        /*0008*/ 	.byte	0x04, 0x17
        /*000a*/ 	.short	(.L_10 - .L_9)
.L_9:
        /*000c*/ 	.word	0x00000000
        /*0010*/ 	.short	0x0001
        /*0012*/ 	.short	0x0008
        /*0014*/ 	.byte	0x00, 0xf0, 0x11, 0x00


	//----- nvinfo : EIATTR_KPARAM_INFO
	.align		4
.L_10:
        /*0018*/ 	.byte	0x04, 0x17
        /*001a*/ 	.short	(.L_12 - .L_11)
.L_11:
        /*001c*/ 	.word	0x00000000
        /*0020*/ 	.short	0x0000
        /*0022*/ 	.short	0x0000
        /*0024*/ 	.byte	0x00, 0xf5, 0x21, 0x00


	//----- nvinfo : EIATTR_SPARSE_MMA_MASK
	.align		4
.L_12:
        /*0028*/ 	.byte	0x03, 0x50
        /*002a*/ 	.short	0x0000


	//----- nvinfo : EIATTR_MAXREG_COUNT
	.align		4
        /*002c*/ 	.byte	0x03, 0x1b
        /*002e*/ 	.short	0x00ff


	//----- nvinfo : EIATTR_NUM_BARRIERS
	.align		4
        /*0030*/ 	.byte	0x02, 0x4c
        /*0032*/ 	.byte	0x01
	.zero		1


	//----- nvinfo : EIATTR_MERCURY_ISA_VERSION
	.align		4
        /*0034*/ 	.byte	0x03, 0x5f
        /*0036*/ 	.short	0x0101


	//----- nvinfo : EIATTR_VRC_CTA_INIT_COUNT
	.align		4
        /*0038*/ 	.byte	0x02, 0x4a
	.zero		1
	.zero		1


	//----- nvinfo : EIATTR_EXIT_INSTR_OFFSETS
	.align		4
        /*003c*/ 	.byte	0x04, 0x1c
        /*003e*/ 	.short	(.L_14 - .L_13)


	//   ....[0]....
.L_13:
        /*0040*/ 	.word	0x00000210


	//   ....[1]....
        /*0044*/ 	.word	0x00000280


	//----- nvinfo : EIATTR_CBANK_PARAM_SIZE
	.align		4
.L_14:
        /*0048*/ 	.byte	0x03, 0x19
        /*004a*/ 	.short	0x000c


	//----- nvinfo : EIATTR_PARAM_CBANK
	.align		4
        /*004c*/ 	.byte	0x04, 0x0a
        /*004e*/ 	.short	(.L_16 - .L_15)
	.align		4
.L_15:
        /*0050*/ 	.word	index@(.nv.constant0._Z16sumElementVectorPfi)
        /*0054*/ 	.short	0x0380
        /*0056*/ 	.short	0x000c


	//----- nvinfo : EIATTR_SW_WAR
	.align		4
.L_16:
        /*0058*/ 	.byte	0x04, 0x36
        /*005a*/ 	.short	(.L_18 - .L_17)
.L_17:
        /*005c*/ 	.word	0x00000008
.L_18:


//--------------------- .nv.callgraph             --------------------------
	.section	.nv.callgraph,"",@"SHT_CUDA_CALLGRAPH"
	.align	4
	.sectionentsize	8
	.align		4
        /*0000*/ 	.word	0x00000000
	.align		4
        /*0004*/ 	.word	0xffffffff
	.align		4
        /*0008*/ 	.word	0x00000000
	.align		4
        /*000c*/ 	.word	0xfffffffe
	.align		4
        /*0010*/ 	.word	0x00000000
	.align		4
        /*0014*/ 	.word	0xfffffffd
	.align		4
        /*0018*/ 	.word	0x00000000
	.align		4
        /*001c*/ 	.word	0xfffffffc


//--------------------- .nv.constant4             --------------------------
	.section	.nv.constant4,"a",@progbits
	.align	8
	.align		8
.nv.constant4:
        /*0000*/ 	.dword	d_sum


//--------------------- .text._Z16sumElementVectorPfi --------------------------
	.section	.text._Z16sumElementVectorPfi,"ax",@progbits
	.align	128
        .global         _Z16sumElementVectorPfi
        .type           _Z16sumElementVectorPfi,@function
        .size           _Z16sumElementVectorPfi,(.L_x_3 - _Z16sumElementVectorPfi)
        .other          _Z16sumElementVectorPfi,@"STO_CUDA_ENTRY STV_DEFAULT"
_Z16sumElementVectorPfi:
.text._Z16sumElementVectorPfi:
[----:B------:R-:W-:Y:S01]  /*0000*/  LDC R1, c[0x0][0x37c] ;  /* 0x0000df00ff017b82 */ /* 0x000fe20000000800 */
[----:B------:R-:W0:Y:S01]  /*0010*/  S2R R6, SR_TID.X ;  /* 0x0000000000067919 */ /* 0x000e220000002100 */
[----:B------:R-:W0:Y:S01]  /*0020*/  LDCU UR8, c[0x0][0x360] ;  /* 0x00006c00ff0877ac */ /* 0x000e220008000800 */
[----:B------:R-:W-:Y:S01]  /*0030*/  IMAD.MOV.U32 R4, RZ, RZ, RZ ;  /* 0x000000ffff047224 */ /* 0x000fe200078e00ff */
[----:B------:R-:W0:Y:S01]  /*0040*/  S2R R5, SR_CTAID.X ;  /* 0x0000000000057919 */ /* 0x000e220000002500 */
[----:B------:R-:W1:Y:S01]  /*0050*/  LDCU UR4, c[0x0][0x388] ;  /* 0x00007100ff0477ac */ /* 0x000e620008000800 */
[----:B------:R-:W2:Y:S01]  /*0060*/  LDCU.64 UR6, c[0x0][0x358] ;  /* 0x00006b00ff0677ac */ /* 0x000ea20008000a00 */
[----:B0-----:R-:W-:-:S05]  /*0070*/  IMAD R5, R5, UR8, R6 ;  /* 0x0000000805057c24 */ /* 0x001fca000f8e0206 */
[----:B-1----:R-:W-:-:S13]  /*0080*/  ISETP.GE.AND P0, PT, R5, UR4, PT ;  /* 0x0000000405007c0c */ /* 0x002fda000bf06270 */
[----:B------:R-:W0:Y:S02]  /*0090*/  @!P0 LDC.64 R2, c[0x0][0x380] ;  /* 0x0000e000ff028b82 */ /* 0x000e240000000a00 */
[----:B0-----:R-:W-:-:S05]  /*00a0*/  @!P0 IMAD.WIDE R2, R5, 0x4, R2 ;  /* 0x0000000405028825 */ /* 0x001fca00078e0202 */
[----:B--2---:R-:W2:Y:S01]  /*00b0*/  @!P0 LDG.E R4, desc[UR6][R2.64] ;  /* 0x0000000602048981 */ /* 0x004ea2000c1e1900 */
[----:B------:R-:W0:Y:S01]  /*00c0*/  S2UR UR5, SR_CgaCtaId ;  /* 0x00000000000579c3 */ /* 0x000e220000008800 */
[----:B------:R-:W-:Y:S01]  /*00d0*/  IMAD.U32 R0, RZ, RZ, UR8 ;  /* 0x00000008ff007e24 */ /* 0x000fe2000f8e00ff */
[----:B------:R-:W-:Y:S01]  /*00e0*/  UMOV UR4, 0x400 ;  /* 0x0000040000047882 */ /* 0x000fe20000000000 */
[----:B------:R-:W-:-:S03]  /*00f0*/  ISETP.NE.AND P0, PT, R6, RZ, PT ;  /* 0x000000ff0600720c */ /* 0x000fc60003f05270 */
[----:B------:R-:W-:Y:S01]  /*0100*/  ISETP.GE.U32.AND P1, PT, R0, 0x2, PT ;  /* 0x000000020000780c */ /* 0x000fe20003f26070 */
[----:B0-----:R-:W-:-:S06]  /*0110*/  ULEA UR4, UR5, UR4, 0x18 ;  /* 0x0000000405047291 */ /* 0x001fcc000f8ec0ff */
[----:B------:R-:W-:-:S05]  /*0120*/  LEA R5, R6, UR4, 0x2 ;  /* 0x0000000406057c11 */ /* 0x000fca000f8e10ff */
[----:B--2---:R0:W-:Y:S01]  /*0130*/  STS [R5], R4 ;  /* 0x0000000405007388 */ /* 0x0041e20000000800 */
[----:B------:R-:W-:Y:S06]  /*0140*/  BAR.SYNC.DEFER_BLOCKING 0x0 ;  /* 0x0000000000007b1d */ /* 0x000fec0000010000 */
[----:B------:R-:W-:Y:S05]  /*0150*/  @!P1 BRA `(.L_x_0) ;  /* 0x00000000002c9947 */ /* 0x000fea0003800000 */
.L_x_1:
[----:B------:R-:W-:-:S04]  /*0160*/  SHF.R.U32.HI R7, RZ, 0x1, R0 ;  /* 0x00000001ff077819 */ /* 0x000fc80000011600 */
[----:B------:R-:W-:-:S13]  /*0170*/  ISETP.GE.U32.AND P1, PT, R6, R7, PT ;  /* 0x000000070600720c */ /* 0x000fda0003f26070 */
[----:B------:R-:W-:Y:S01]  /*0180*/  @!P1 IMAD R2, R7, 0x4, R5 ;  /* 0x0000000407029824 */ /* 0x000fe200078e0205 */
[----:B------:R-:W-:Y:S05]  /*0190*/  @!P1 LDS R3, [R5] ;  /* 0x0000000005039984 */ /* 0x000fea0000000800 */
[----:B------:R-:W0:Y:S02]  /*01a0*/  @!P1 LDS R2, [R2] ;  /* 0x0000000002029984 */ /* 0x000e240000000800 */
[----:B0-----:R-:W-:-:S05]  /*01b0*/  @!P1 FADD R4, R2, R3 ;  /* 0x0000000302049221 */ /* 0x001fca0000000000 */
[----:B------:R1:W-:Y:S01]  /*01c0*/  @!P1 STS [R5], R4 ;  /* 0x0000000405009388 */ /* 0x0003e20000000800 */
[----:B------:R-:W-:Y:S01]  /*01d0*/  BAR.SYNC.DEFER_BLOCKING 0x0 ;  /* 0x0000000000007b1d */ /* 0x000fe20000010000 */
[----:B------:R-:W-:Y:S01]  /*01e0*/  ISETP.GT.U32.AND P1, PT, R0, 0x3, PT ;  /* 0x000000030000780c */ /* 0x000fe20003f24070 */
[----:B------:R-:W-:-:S12]  /*01f0*/  IMAD.MOV.U32 R0, RZ, RZ, R7 ;  /* 0x000000ffff007224 */ /* 0x000fd800078e0007 */
[----:B-1----:R-:W-:Y:S05]  /*0200*/  @P1 BRA `(.L_x_1) ;  /* 0xfffffffc00d41947 */ /* 0x002fea000383ffff */
.L_x_0:
[----:B------:R-:W-:Y:S05]  /*0210*/  @P0 EXIT ;  /* 0x000000000000094d */ /* 0x000fea0003800000 */
[----:B------:R-:W1:Y:S01]  /*0220*/  S2UR UR5, SR_CgaCtaId ;  /* 0x00000000000579c3 */ /* 0x000e620000008800 */
[----:B------:R-:W-:-:S07]  /*0230*/  UMOV UR4, 0x400 ;  /* 0x0000040000047882 */ /* 0x000fce0000000000 */
[----:B------:R-:W2:Y:S01]  /*0240*/  LDC.64 R2, c[0x4][RZ] ;  /* 0x01000000ff027b82 */ /* 0x000ea20000000a00 */
[----:B-1----:R-:W-:-:S09]  /*0250*/  ULEA UR4, UR5, UR4, 0x18 ;  /* 0x0000000405047291 */ /* 0x002fd2000f8ec0ff */
[----:B0-----:R-:W2:Y:S04]  /*0260*/  LDS R5, [UR4] ;  /* 0x00000004ff057984 */ /* 0x001ea80008000800 */
[----:B--2---:R-:W-:Y:S01]  /*0270*/  REDG.E.ADD.F32.FTZ.RN.STRONG.GPU desc[UR6][R2.64], R5 ;  /* 0x00000005020079a6 */ /* 0x004fe2000c12f306 */
[----:B------:R-:W-:Y:S05]  /*0280*/  EXIT ;  /* 0x000000000000794d */ /* 0x000fea0003800000 */
.L_x_2:
[----:B------:R-:W-:-:S00]  /*0290*/  BRA `(.L_x_2) ;  /* 0xfffffffc00fc7947 */ /* 0x000fc0000383ffff */
[----:B------:R-:W-:-:S00]  /*02a0*/  NOP ;  /* 0x0000000000007918 */ /* 0x000fc00000000000 */
        /* <DEDUP_REMOVED lines=13> */
.L_x_3:


//--------------------- .nv.shared._Z16sumElementVectorPfi --------------------------
	.section	.nv.shared._Z16sumElementVectorPfi,"aw",@nobits
	.sectionflags	@""
	.align	4
.nv.shared._Z16sumElementVectorPfi:
	.zero		5120


//--------------------- .nv.shared.reserved.0     --------------------------
	.section	.nv.shared.reserved.0,"aw",@nobits
	.weak		__nv_reservedSMEM_offset_0_alias
	.size		__nv_reservedSMEM_offset_0_alias, 0, 64
	.other		__nv_reservedSMEM_offset_0_alias,@"STO_CUDA_RESERVED_SHARED STV_DEFAULT"
__nv_reservedSMEM_offset_0_alias:
	.zero		0
	.zero		64


//--------------------- .nv.global                --------------------------
	.section	.nv.global,"aw",@nobits
	.align	4
.nv.global:
	.type		d_sum,@object
	.size		d_sum,(.L_0 - d_sum)
d_sum:
	.zero		4
.L_0:


//--------------------- .nv.constant0._Z16sumElementVectorPfi --------------------------
	.section	.nv.constant0._Z16sumElementVectorPfi,"a",@progbits
	.sectionflags	@""
	.align	4
.nv.constant0._Z16sumElementVectorPfi:
	.zero		908


//--------------------- SYMBOLS --------------------------

	.type		.nv.reservedSmem.offset0,@object
	.size		.nv.reservedSmem.offset0,0x4
	.type		.nv.reservedSmem.cap,@object
	.size		.nv.reservedSmem.cap,0x4
